//
// Generated by NVIDIA NVVM Compiler
//
// Compiler Build ID: CL-36424714
// Cuda compilation tools, release 13.0, V13.0.88
// Based on NVVM 20.0.0
//

.version 9.0
.target sm_100
.address_size 64

	// .globl	_Z3addPiS_S_i

.visible .entry _Z3addPiS_S_i(
	.param .u64 .ptr .align 1 _Z3addPiS_S_i_param_0,
	.param .u64 .ptr .align 1 _Z3addPiS_S_i_param_1,
	.param .u64 .ptr .align 1 _Z3addPiS_S_i_param_2,
	.param .u32 _Z3addPiS_S_i_param_3
)
{
	.reg .b32 	%r<8>;
	.reg .b64 	%rd<11>;

	ld.param.u64 	%rd1, [_Z3addPiS_S_i_param_0];
	ld.param.u64 	%rd2, [_Z3addPiS_S_i_param_1];
	ld.param.u64 	%rd3, [_Z3addPiS_S_i_param_2];
	cvta.to.global.u64 	%rd4, %rd3;
	cvta.to.global.u64 	%rd5, %rd2;
	cvta.to.global.u64 	%rd6, %rd1;
	mov.u32 	%r1, %tid.x;
	mov.u32 	%r2, %ntid.x;
	mov.u32 	%r3, %ctaid.x;
	mad.lo.s32 	%r4, %r2, %r3, %r1;
	mul.wide.s32 	%rd7, %r4, 4;
	add.s64 	%rd8, %rd6, %rd7;
	ld.global.u32 	%r5, [%rd8];
	add.s64 	%rd9, %rd5, %rd7;
	ld.global.u32 	%r6, [%rd9];
	add.s32 	%r7, %r6, %r5;
	add.s64 	%rd10, %rd4, %rd7;
	st.global.u32 	[%rd10], %r7;
	ret;

}


// ===== COMPILED SASS (sm_100) =====

	.target	sm_100

	.elftype	@"ET_EXEC"


//--------------------- .note.nv.tkinfo           --------------------------
	.section	.note.nv.tkinfo,"",@"SHT_NOTE"
	.sectionflags	@"SHF_NOTE_NV_TKINFO"
	.tkinfo
        /*0018*/ 	.word	0x00000002
        /*0030*/ 	.string	""
        /*0030*/ 	.string	"ptxas"
        /*0030*/ 	.string	"Cuda compilation tools, release 13.0, V13.0.88"
        /*0030*/ 	.string	"Build cuda_13.0.r13.0/compiler.36424714_0"
        /*0030*/ 	.string	"-arch sm_100 -m 64 "



//--------------------- .note.nv.cuinfo           --------------------------
	.section	.note.nv.cuinfo,"",@"SHT_NOTE"
	.sectionflags	@"SHF_NOTE_NV_CUINFO"
        /*0018*/ 	.short	0x0002
        /*001a*/ 	.short	0x0064
        /*001c*/ 	.short	0x0082
	.zero		2


//--------------------- .nv.info                  --------------------------
	.section	.nv.info,"",@"SHT_CUDA_INFO"
	.align	4


	//----- nvinfo : EIATTR_REGCOUNT
	.align		4
        /*0000*/ 	.byte	0x04, 0x2f
        /*0002*/ 	.short	(.L_1 - .L_0)
	.align		4
.L_0:
        /*0004*/ 	.word	index@(_Z3addPiS_S_i)
        /*0008*/ 	.word	0x0000000c


	//----- nvinfo : EIATTR_FRAME_SIZE
	.align		4
.L_1:
        /*000c*/ 	.byte	0x04, 0x11
        /*000e*/ 	.short	(.L_3 - .L_2)
	.align		4
.L_2:
        /*0010*/ 	.word	index@(_Z3addPiS_S_i)
        /*0014*/ 	.word	0x00000000


	//----- nvinfo : EIATTR_MIN_STACK_SIZE
	.align		4
.L_3:
        /*0018*/ 	.byte	0x04, 0x12
        /*001a*/ 	.short	(.L_5 - .L_4)
	.align		4
.L_4:
        /*001c*/ 	.word	index@(_Z3addPiS_S_i)
        /*0020*/ 	.word	0x00000000
.L_5:


//--------------------- .nv.compat                --------------------------
	.section	.nv.compat,"",@"SHT_CUDA_COMPAT_INFO"
	.align	4
        /*0000*/ 	.byte	0x02, 0x09, 0x00, 0x00, 0x02, 0x02, 0x01, 0x00, 0x02, 0x05, 0x05, 0x00, 0x03, 0x07, 0x01, 0x01
        /*0010*/ 	.byte	0x02, 0x03, 0x00, 0x00, 0x02, 0x06, 0x01, 0x00, 0x04, 0x0b, 0x08, 0x00, 0x09, 0x00, 0x00, 0x00
        /*0020*/ 	.byte	0x00, 0x00, 0x00, 0x00


//--------------------- .nv.info._Z3addPiS_S_i    --------------------------
	.section	.nv.info._Z3addPiS_S_i,"",@"SHT_CUDA_INFO"
	.sectionflags	@""
	.align	4


	//----- nvinfo : EIATTR_CUDA_API_VERSION
	.align		4
        /*0000*/ 	.byte	0x04, 0x37
        /*0002*/ 	.short	(.L_7 - .L_6)
.L_6:
        /*0004*/ 	.word	0x00000082


	//----- nvinfo : EIATTR_KPARAM_INFO
	.align		4
.L_7:
        /*0008*/ 	.byte	0x04, 0x17
        /*000a*/ 	.short	(.L_9 - .L_8)
.L_8:
        /*000c*/ 	.word	0x00000000
        /*0010*/ 	.short	0x0003
        /*0012*/ 	.short	0x0018
        /*0014*/ 	.byte	0x00, 0xf0, 0x11, 0x00


	//----- nvinfo : EIATTR_KPARAM_INFO
	.align		4
.L_9:
        /*0018*/ 	.byte	0x04, 0x17
        /*001a*/ 	.short	(.L_11 - .L_10)
.L_10:
        /*001c*/ 	.word	0x00000000
        /*0020*/ 	.short	0x0002
        /*0022*/ 	.short	0x0010
        /*0024*/ 	.byte	0x00, 0xf5, 0x21, 0x00


	//----- nvinfo : EIATTR_KPARAM_INFO
	.align		4
.L_11:
        /*0028*/ 	.byte	0x04, 0x17
        /*002a*/ 	.short	(.L_13 - .L_12)
.L_12:
        /*002c*/ 	.word	0x00000000
        /*0030*/ 	.short	0x0001
        /*0032*/ 	.short	0x0008
        /*0034*/ 	.byte	0x00, 0xf5, 0x21, 0x00


	//----- nvinfo : EIATTR_KPARAM_INFO
	.align		4
.L_13:
        /*0038*/ 	.byte	0x04, 0x17
        /*003a*/ 	.short	(.L_15 - .L_14)
.L_14:
        /*003c*/ 	.word	0x00000000
        /*0040*/ 	.short	0x0000
        /*0042*/ 	.short	0x0000
        /*0044*/ 	.byte	0x00, 0xf5, 0x21, 0x00


	//----- nvinfo : EIATTR_SPARSE_MMA_MASK
	.align		4
.L_15:
        /*0048*/ 	.byte	0x03, 0x50
        /*004a*/ 	.short	0x0000


	//----- nvinfo : EIATTR_MAXREG_COUNT
	.align		4
        /*004c*/ 	.byte	0x03, 0x1b
        /*004e*/ 	.short	0x00ff


	//----- nvinfo : EIATTR_MERCURY_ISA_VERSION
	.align		4
        /*0050*/ 	.byte	0x03, 0x5f
        /*0052*/ 	.short	0x0101


	//----- nvinfo : EIATTR_VRC_CTA_INIT_COUNT
	.align		4
        /*0054*/ 	.byte	0x02, 0x4a
	.zero		1
	.zero		1


	//----- nvinfo : EIATTR_EXIT_INSTR_OFFSETS
	.align		4
        /*0058*/ 	.byte	0x04, 0x1c
        /*005a*/ 	.short	(.L_17 - .L_16)


	//   ....[0]....
.L_16:
        /*005c*/ 	.word	0x00000100


	//----- nvinfo : EIATTR_CBANK_PARAM_SIZE
	.align		4
.L_17:
        /*0060*/ 	.byte	0x03, 0x19
        /*0062*/ 	.short	0x001c


	//----- nvinfo : EIATTR_PARAM_CBANK
	.align		4
        /*0064*/ 	.byte	0x04, 0x0a
        /*0066*/ 	.short	(.L_19 - .L_18)
	.align		4
.L_18:
        /*0068*/ 	.word	index@(.nv.constant0._Z3addPiS_S_i)
        /*006c*/ 	.short	0x0380
        /*006e*/ 	.short	0x001c


	//----- nvinfo : EIATTR_SW_WAR
	.align		4
.L_19:
        /*0070*/ 	.byte	0x04, 0x36
        /*0072*/ 	.short	(.L_21 - .L_20)
.L_20:
        /*0074*/ 	.word	0x00000008
.L_21:


//--------------------- .nv.callgraph             --------------------------
	.section	.nv.callgraph,"",@"SHT_CUDA_CALLGRAPH"
	.align	4
	.sectionentsize	8
	.align		4
        /*0000*/ 	.word	0x00000000
	.align		4
        /*0004*/ 	.word	0xffffffff
	.align		4
        /*0008*/ 	.word	0x00000000
	.align		4
        /*000c*/ 	.word	0xfffffffe
	.align		4
        /*0010*/ 	.word	0x00000000
	.align		4
        /*0014*/ 	.word	0xfffffffd
	.align		4
        /*0018*/ 	.word	0x00000000
	.align		4
        /*001c*/ 	.word	0xfffffffc


//--------------------- .text._Z3addPiS_S_i       --------------------------
	.section	.text._Z3addPiS_S_i,"ax",@progbits
	.align	128
        .global         _Z3addPiS_S_i
        .type           _Z3addPiS_S_i,@function
        .size           _Z3addPiS_S_i,(.L_x_1 - _Z3addPiS_S_i)
        .other          _Z3addPiS_S_i,@"STO_CUDA_ENTRY STV_DEFAULT"
_Z3addPiS_S_i:
.text._Z3addPiS_S_i:
[----:B------:R-:W-:Y:S01]  /*0000*/  LDC R1, c[0x0][0x37c] ;  /* 0x0000df00ff017b82 */ /* 0x000fe20000000800 */
[----:B------:R-:W0:Y:S07]  /*0010*/  S2R R9, SR_TID.X ;  /* 0x0000000000097919 */ /* 0x000e2e0000002100 */
[----:B------:R-:W1:Y:S01]  /*0020*/  LDC.64 R2, c[0x0][0x380] ;  /* 0x0000e000ff027b82 */ /* 0x000e620000000a00 */
[----:B------:R-:W0:Y:S01]  /*0030*/  LDCU UR6, c[0x0][0x360] ;  /* 0x00006c00ff0677ac */ /* 0x000e220008000800 */
[----:B------:R-:W0:Y:S01]  /*0040*/  S2R R0, SR_CTAID.X ;  /* 0x0000000000007919 */ /* 0x000e220000002500 */
[----:B------:R-:W2:Y:S05]  /*0050*/  LDCU.64 UR4, c[0x0][0x358] ;  /* 0x00006b00ff0477ac */ /* 0x000eaa0008000a00 */
[----:B------:R-:W3:Y:S08]  /*0060*/  LDC.64 R4, c[0x0][0x388] ;  /* 0x0000e200ff047b82 */ /* 0x000ef00000000a00 */
[----:B------:R-:W4:Y:S01]  /*0070*/  LDC.64 R6, c[0x0][0x390] ;  /* 0x0000e400ff067b82 */ /* 0x000f220000000a00 */
[----:B0-----:R-:W-:-:S04]  /*0080*/  IMAD R9, R0, UR6, R9 ;  /* 0x0000000600097c24 */ /* 0x001fc8000f8e0209 */
[----:B-1----:R-:W-:-:S04]  /*0090*/  IMAD.WIDE R2, R9, 0x4, R2 ;  /* 0x0000000409027825 */ /* 0x002fc800078e0202 */
[C---:B---3--:R-:W-:Y:S02]  /*00a0*/  IMAD.WIDE R4, R9.reuse, 0x4, R4 ;  /* 0x0000000409047825 */ /* 0x048fe400078e0204 */
[----:B--2---:R-:W2:Y:S04]  /*00b0*/  LDG.E R2, desc[UR4][R2.64] ;  /* 0x0000000402027981 */ /* 0x004ea8000c1e1900 */
[----:B------:R-:W2:Y:S01]  /*00c0*/  LDG.E R5, desc[UR4][R4.64] ;  /* 0x0000000404057981 */ /* 0x000ea2000c1e1900 */
[----:B----4-:R-:W-:Y:S01]  /*00d0*/  IMAD.WIDE R6, R9, 0x4, R6 ;  /* 0x0000000409067825 */ /* 0x010fe200078e0206 */
[----:B--2---:R-:W-:-:S05]  /*00e0*/  IADD3 R9, PT, PT, R2, R5, RZ ;  /* 0x0000000502097210 */ /* 0x004fca0007ffe0ff */
[----:B------:R-:W-:Y:S01]  /*00f0*/  STG.E desc[UR4][R6.64], R9 ;  /* 0x0000000906007986 */ /* 0x000fe2000c101904 */
[----:B------:R-:W-:Y:S05]  /*0100*/  EXIT ;  /* 0x000000000000794d */ /* 0x000fea0003800000 */
.L_x_0:
[----:B------:R-:W-:-:S00]  /*0110*/  BRA `(.L_x_0) ;  /* 0xfffffffc00fc7947 */ /* 0x000fc0000383ffff */
[----:B------:R-:W-:-:S00]  /*0120*/  NOP ;  /* 0x0000000000007918 */ /* 0x000fc00000000000 */
        /* <DEDUP_REMOVED lines=13> */
.L_x_1:


//--------------------- .nv.shared.reserved.0     --------------------------
	.section	.nv.shared.reserved.0,"aw",@nobits
	.weak		__nv_reservedSMEM_offset_0_alias
	.size		__nv_reservedSMEM_offset_0_alias, 0, 64
	.other		__nv_reservedSMEM_offset_0_alias,@"STO_CUDA_RESERVED_SHARED STV_DEFAULT"
__nv_reservedSMEM_offset_0_alias:
	.zero		0
	.zero		64


//--------------------- .nv.constant0._Z3addPiS_S_i --------------------------
	.section	.nv.constant0._Z3addPiS_S_i,"a",@progbits
	.sectionflags	@""
	.align	4
.nv.constant0._Z3addPiS_S_i:
	.zero		924


//--------------------- SYMBOLS --------------------------

	.type		.nv.reservedSmem.offset0,@object
	.size		.nv.reservedSmem.offset0,0x4
